//
// Generated by NVIDIA NVVM Compiler
//
// Compiler Build ID: CL-36424714
// Cuda compilation tools, release 13.0, V13.0.88
// Based on NVVM 20.0.0
//

.version 9.0
.target sm_100
.address_size 64

	// .globl	_Z12conv2DCachedPfS_ii
.const .align 4 .b8 F[36];
// _ZZ12conv2DCachedPfS_iiE3N_s has been demoted

.visible .entry _Z12conv2DCachedPfS_ii(
	.param .u64 .ptr .align 1 _Z12conv2DCachedPfS_ii_param_0,
	.param .u64 .ptr .align 1 _Z12conv2DCachedPfS_ii_param_1,
	.param .u32 _Z12conv2DCachedPfS_ii_param_2,
	.param .u32 _Z12conv2DCachedPfS_ii_param_3
)
{
	.reg .pred 	%p<56>;
	.reg .b32 	%r<44>;
	.reg .b32 	%f<75>;
	.reg .b64 	%rd<13>;
	// demoted variable
	.shared .align 4 .b8 _ZZ12conv2DCachedPfS_iiE3N_s[4096];
	ld.param.u64 	%rd6, [_Z12conv2DCachedPfS_ii_param_0];
	ld.param.u64 	%rd5, [_Z12conv2DCachedPfS_ii_param_1];
	ld.param.u32 	%r13, [_Z12conv2DCachedPfS_ii_param_2];
	ld.param.u32 	%r14, [_Z12conv2DCachedPfS_ii_param_3];
	cvta.to.global.u64 	%rd1, %rd6;
	mov.u32 	%r15, %ctaid.y;
	mov.u32 	%r16, %ntid.y;
	mul.lo.s32 	%r1, %r15, %r16;
	mov.u32 	%r2, %tid.y;
	add.s32 	%r3, %r1, %r2;
	mov.u32 	%r17, %ctaid.x;
	mov.u32 	%r18, %ntid.x;
	mov.u32 	%r4, %tid.x;
	mad.lo.s32 	%r5, %r17, %r18, %r4;
	setp.lt.s32 	%p2, %r3, %r14;
	setp.lt.s32 	%p3, %r5, %r13;
	and.pred  	%p1, %p3, %p2;
	mad.lo.s32 	%r19, %r13, %r3, %r5;
	mul.wide.s32 	%rd7, %r19, 4;
	add.s64 	%rd2, %rd1, %rd7;
	shl.b32 	%r20, %r2, 7;
	mov.u32 	%r21, _ZZ12conv2DCachedPfS_iiE3N_s;
	add.s32 	%r22, %r21, %r20;
	shl.b32 	%r23, %r4, 2;
	add.s32 	%r6, %r22, %r23;
	not.pred 	%p4, %p1;
	@%p4 bra 	$L__BB0_2;
	ld.global.f32 	%f28, [%rd2];
	st.shared.f32 	[%r6], %f28;
	bra.uni 	$L__BB0_3;
$L__BB0_2:
	mov.b32 	%r24, 0;
	st.shared.u32 	[%r6], %r24;
$L__BB0_3:
	bar.sync 	0;
	@%p4 bra 	$L__BB0_41;
	add.s32 	%r7, %r4, -1;
	add.s32 	%r8, %r2, -1;
	add.s32 	%r9, %r8, %r1;
	mul.lo.s32 	%r10, %r9, %r13;
	add.s32 	%r26, %r10, %r5;
	max.u32 	%r27, %r8, %r7;
	setp.gt.u32 	%p6, %r27, 31;
	add.s32 	%r11, %r26, -1;
	mul.wide.s32 	%rd8, %r11, 4;
	add.s64 	%rd3, %rd1, %rd8;
	@%p6 bra 	$L__BB0_6;
	ld.const.f32 	%f32, [F];
	ld.shared.f32 	%f33, [%r6+-132];
	fma.rn.f32 	%f67, %f32, %f33, 0f00000000;
	bra.uni 	$L__BB0_8;
$L__BB0_6:
	setp.eq.s32 	%p7, %r3, 0;
	setp.lt.s32 	%p8, %r5, 1;
	setp.gt.s32 	%p9, %r5, %r13;
	or.pred  	%p10, %p8, %p9;
	mov.f32 	%f67, 0f00000000;
	or.pred  	%p11, %p7, %p10;
	@%p11 bra 	$L__BB0_8;
	ld.const.f32 	%f30, [F];
	ld.global.f32 	%f31, [%rd3];
	fma.rn.f32 	%f67, %f30, %f31, 0f00000000;
$L__BB0_8:
	or.b32  	%r28, %r8, %r4;
	setp.lt.u32 	%p12, %r28, 32;
	@%p12 bra 	$L__BB0_11;
	setp.eq.s32 	%p13, %r3, 0;
	setp.lt.s32 	%p14, %r5, 0;
	or.pred  	%p15, %p13, %p14;
	@%p15 bra 	$L__BB0_12;
	ld.const.f32 	%f34, [F+4];
	ld.global.f32 	%f35, [%rd3+4];
	fma.rn.f32 	%f67, %f34, %f35, %f67;
	bra.uni 	$L__BB0_12;
$L__BB0_11:
	ld.const.f32 	%f36, [F+4];
	ld.shared.f32 	%f37, [%r6+-128];
	fma.rn.f32 	%f67, %f36, %f37, %f67;
$L__BB0_12:
	setp.lt.u32 	%p16, %r8, 32;
	setp.lt.u32 	%p17, %r4, 31;
	and.pred  	%p18, %p16, %p17;
	@%p18 bra 	$L__BB0_15;
	setp.eq.s32 	%p19, %r3, 0;
	add.s32 	%r30, %r5, 2;
	setp.lt.s32 	%p20, %r5, -1;
	setp.gt.s32 	%p21, %r30, %r13;
	or.pred  	%p22, %p20, %p21;
	or.pred  	%p23, %p19, %p22;
	@%p23 bra 	$L__BB0_16;
	ld.const.f32 	%f38, [F+8];
	ld.global.f32 	%f39, [%rd3+8];
	fma.rn.f32 	%f67, %f38, %f39, %f67;
	bra.uni 	$L__BB0_16;
$L__BB0_15:
	ld.const.f32 	%f40, [F+8];
	ld.shared.f32 	%f41, [%r6+-124];
	fma.rn.f32 	%f67, %f40, %f41, %f67;
$L__BB0_16:
	max.u32 	%r31, %r2, %r7;
	setp.lt.u32 	%p24, %r31, 32;
	@%p24 bra 	$L__BB0_19;
	setp.lt.s32 	%p25, %r5, 1;
	setp.gt.s32 	%p26, %r5, %r13;
	or.pred  	%p27, %p25, %p26;
	@%p27 bra 	$L__BB0_20;
	ld.const.f32 	%f42, [F+12];
	ld.global.f32 	%f43, [%rd2+-4];
	fma.rn.f32 	%f67, %f42, %f43, %f67;
	bra.uni 	$L__BB0_20;
$L__BB0_19:
	ld.const.f32 	%f44, [F+12];
	ld.shared.f32 	%f45, [%r6+-4];
	fma.rn.f32 	%f67, %f44, %f45, %f67;
$L__BB0_20:
	or.b32  	%r32, %r2, %r4;
	and.b32  	%r33, %r32, 992;
	setp.eq.s32 	%p28, %r33, 0;
	@%p28 bra 	$L__BB0_23;
	setp.lt.s32 	%p29, %r5, 0;
	@%p29 bra 	$L__BB0_24;
	ld.const.f32 	%f46, [F+16];
	ld.global.f32 	%f47, [%rd2];
	fma.rn.f32 	%f67, %f46, %f47, %f67;
	bra.uni 	$L__BB0_24;
$L__BB0_23:
	ld.const.f32 	%f48, [F+16];
	ld.shared.f32 	%f49, [%r6];
	fma.rn.f32 	%f67, %f48, %f49, %f67;
$L__BB0_24:
	setp.lt.u32 	%p30, %r2, 32;
	setp.lt.u32 	%p31, %r4, 31;
	and.pred  	%p32, %p30, %p31;
	@%p32 bra 	$L__BB0_27;
	add.s32 	%r35, %r5, 2;
	setp.lt.s32 	%p33, %r5, -1;
	setp.gt.s32 	%p34, %r35, %r13;
	or.pred  	%p35, %p33, %p34;
	@%p35 bra 	$L__BB0_28;
	ld.const.f32 	%f50, [F+20];
	ld.global.f32 	%f51, [%rd2+4];
	fma.rn.f32 	%f67, %f50, %f51, %f67;
	bra.uni 	$L__BB0_28;
$L__BB0_27:
	ld.const.f32 	%f52, [F+20];
	ld.shared.f32 	%f53, [%r6+4];
	fma.rn.f32 	%f67, %f52, %f53, %f67;
$L__BB0_28:
	setp.lt.u32 	%p36, %r7, 32;
	setp.lt.u32 	%p37, %r2, 31;
	add.s32 	%r12, %r9, 3;
	shl.b32 	%r36, %r13, 1;
	and.pred  	%p38, %p37, %p36;
	add.s32 	%r37, %r11, %r36;
	mul.wide.s32 	%rd9, %r37, 4;
	add.s64 	%rd4, %rd1, %rd9;
	@%p38 bra 	$L__BB0_31;
	setp.gt.u32 	%p39, %r12, %r14;
	setp.lt.s32 	%p40, %r5, 1;
	setp.gt.s32 	%p41, %r5, %r13;
	or.pred  	%p42, %p40, %p41;
	or.pred  	%p43, %p39, %p42;
	@%p43 bra 	$L__BB0_32;
	ld.const.f32 	%f54, [F+24];
	ld.global.f32 	%f55, [%rd4];
	fma.rn.f32 	%f67, %f54, %f55, %f67;
	bra.uni 	$L__BB0_32;
$L__BB0_31:
	ld.const.f32 	%f56, [F+24];
	ld.shared.f32 	%f57, [%r6+124];
	fma.rn.f32 	%f67, %f56, %f57, %f67;
$L__BB0_32:
	setp.lt.u32 	%p44, %r2, 31;
	setp.lt.u32 	%p45, %r4, 32;
	and.pred  	%p46, %p44, %p45;
	@%p46 bra 	$L__BB0_35;
	setp.gt.u32 	%p47, %r12, %r14;
	setp.lt.s32 	%p48, %r5, 0;
	or.pred  	%p49, %p47, %p48;
	@%p49 bra 	$L__BB0_36;
	ld.const.f32 	%f58, [F+28];
	ld.global.f32 	%f59, [%rd4+4];
	fma.rn.f32 	%f67, %f58, %f59, %f67;
	bra.uni 	$L__BB0_36;
$L__BB0_35:
	ld.const.f32 	%f60, [F+28];
	ld.shared.f32 	%f61, [%r6+128];
	fma.rn.f32 	%f67, %f60, %f61, %f67;
$L__BB0_36:
	max.u32 	%r40, %r2, %r4;
	setp.lt.u32 	%p50, %r40, 31;
	@%p50 bra 	$L__BB0_39;
	setp.gt.u32 	%p51, %r12, %r14;
	add.s32 	%r41, %r5, 2;
	setp.lt.s32 	%p52, %r5, -1;
	setp.gt.s32 	%p53, %r41, %r13;
	or.pred  	%p54, %p52, %p53;
	or.pred  	%p55, %p51, %p54;
	@%p55 bra 	$L__BB0_40;
	ld.const.f32 	%f62, [F+32];
	ld.global.f32 	%f63, [%rd4+8];
	fma.rn.f32 	%f67, %f62, %f63, %f67;
	bra.uni 	$L__BB0_40;
$L__BB0_39:
	ld.const.f32 	%f64, [F+32];
	ld.shared.f32 	%f65, [%r6+132];
	fma.rn.f32 	%f67, %f64, %f65, %f67;
$L__BB0_40:
	add.s32 	%r42, %r10, %r13;
	add.s32 	%r43, %r42, %r5;
	cvta.to.global.u64 	%rd10, %rd5;
	mul.wide.s32 	%rd11, %r43, 4;
	add.s64 	%rd12, %rd10, %rd11;
	st.global.f32 	[%rd12], %f67;
$L__BB0_41:
	ret;

}


// ===== COMPILED SASS (sm_100) =====

	.target	sm_100

	.elftype	@"ET_EXEC"


//--------------------- .note.nv.tkinfo           --------------------------
	.section	.note.nv.tkinfo,"",@"SHT_NOTE"
	.sectionflags	@"SHF_NOTE_NV_TKINFO"
	.tkinfo
        /*0018*/ 	.word	0x00000002
        /*0030*/ 	.string	""
        /*0030*/ 	.string	"ptxas"
        /*0030*/ 	.string	"Cuda compilation tools, release 13.0, V13.0.88"
        /*0030*/ 	.string	"Build cuda_13.0.r13.0/compiler.36424714_0"
        /*0030*/ 	.string	"-arch sm_100 -m 64 "



//--------------------- .note.nv.cuinfo           --------------------------
	.section	.note.nv.cuinfo,"",@"SHT_NOTE"
	.sectionflags	@"SHF_NOTE_NV_CUINFO"
        /*0018*/ 	.short	0x0002
        /*001a*/ 	.short	0x0064
        /*001c*/ 	.short	0x0082
	.zero		2


//--------------------- .nv.info                  --------------------------
	.section	.nv.info,"",@"SHT_CUDA_INFO"
	.align	4


	//----- nvinfo : EIATTR_REGCOUNT
	.align		4
        /*0000*/ 	.byte	0x04, 0x2f
        /*0002*/ 	.short	(.L_2 - .L_1)
	.align		4
.L_1:
        /*0004*/ 	.word	index@(_Z12conv2DCachedPfS_ii)
        /*0008*/ 	.word	0x00000018


	//----- nvinfo : EIATTR_FRAME_SIZE
	.align		4
.L_2:
        /*000c*/ 	.byte	0x04, 0x11
        /*000e*/ 	.short	(.L_4 - .L_3)
	.align		4
.L_3:
        /*0010*/ 	.word	index@(_Z12conv2DCachedPfS_ii)
        /*0014*/ 	.word	0x00000000


	//----- nvinfo : EIATTR_MIN_STACK_SIZE
	.align		4
.L_4:
        /*0018*/ 	.byte	0x04, 0x12
        /*001a*/ 	.short	(.L_6 - .L_5)
	.align		4
.L_5:
        /*001c*/ 	.word	index@(_Z12conv2DCachedPfS_ii)
        /*0020*/ 	.word	0x00000000
.L_6:


//--------------------- .nv.compat                --------------------------
	.section	.nv.compat,"",@"SHT_CUDA_COMPAT_INFO"
	.align	4
        /*0000*/ 	.byte	0x02, 0x09, 0x00, 0x00, 0x02, 0x02, 0x01, 0x00, 0x02, 0x05, 0x05, 0x00, 0x03, 0x07, 0x01, 0x01
        /*0010*/ 	.byte	0x02, 0x03, 0x00, 0x00, 0x02, 0x06, 0x01, 0x00, 0x04, 0x0b, 0x08, 0x00, 0x09, 0x00, 0x00, 0x00
        /*0020*/ 	.byte	0x00, 0x00, 0x00, 0x00


//--------------------- .nv.info._Z12conv2DCachedPfS_ii --------------------------
	.section	.nv.info._Z12conv2DCachedPfS_ii,"",@"SHT_CUDA_INFO"
	.sectionflags	@""
	.align	4


	//----- nvinfo : EIATTR_CUDA_API_VERSION
	.align		4
        /*0000*/ 	.byte	0x04, 0x37
        /*0002*/ 	.short	(.L_8 - .L_7)
.L_7:
        /*0004*/ 	.word	0x00000082


	//----- nvinfo : EIATTR_KPARAM_INFO
	.align		4
.L_8:
        /*0008*/ 	.byte	0x04, 0x17
        /*000a*/ 	.short	(.L_10 - .L_9)
.L_9:
        /*000c*/ 	.word	0x00000000
        /*0010*/ 	.short	0x0003
        /*0012*/ 	.short	0x0014
        /*0014*/ 	.byte	0x00, 0xf0, 0x11, 0x00


	//----- nvinfo : EIATTR_KPARAM_INFO
	.align		4
.L_10:
        /*0018*/ 	.byte	0x04, 0x17
        /*001a*/ 	.short	(.L_12 - .L_11)
.L_11:
        /*001c*/ 	.word	0x00000000
        /*0020*/ 	.short	0x0002
        /*0022*/ 	.short	0x0010
        /*0024*/ 	.byte	0x00, 0xf0, 0x11, 0x00


	//----- nvinfo : EIATTR_KPARAM_INFO
	.align		4
.L_12:
        /*0028*/ 	.byte	0x04, 0x17
        /*002a*/ 	.short	(.L_14 - .L_13)
.L_13:
        /*002c*/ 	.word	0x00000000
        /*0030*/ 	.short	0x0001
        /*0032*/ 	.short	0x0008
        /*0034*/ 	.byte	0x00, 0xf5, 0x21, 0x00


	//----- nvinfo : EIATTR_KPARAM_INFO
	.align		4
.L_14:
        /*0038*/ 	.byte	0x04, 0x17
        /*003a*/ 	.short	(.L_16 - .L_15)
.L_15:
        /*003c*/ 	.word	0x00000000
        /*0040*/ 	.short	0x0000
        /*0042*/ 	.short	0x0000
        /*0044*/ 	.byte	0x00, 0xf5, 0x21, 0x00


	//----- nvinfo : EIATTR_SPARSE_MMA_MASK
	.align		4
.L_16:
        /*0048*/ 	.byte	0x03, 0x50
        /*004a*/ 	.short	0x0000


	//----- nvinfo : EIATTR_MAXREG_COUNT
	.align		4
        /*004c*/ 	.byte	0x03, 0x1b
        /*004e*/ 	.short	0x00ff


	//----- nvinfo : EIATTR_NUM_BARRIERS
	.align		4
        /*0050*/ 	.byte	0x02, 0x4c
        /*0052*/ 	.byte	0x01
	.zero		1


	//----- nvinfo : EIATTR_MERCURY_ISA_VERSION
	.align		4
        /*0054*/ 	.byte	0x03, 0x5f
        /*0056*/ 	.short	0x0101


	//----- nvinfo : EIATTR_VRC_CTA_INIT_COUNT
	.align		4
        /*0058*/ 	.byte	0x02, 0x4a
	.zero		1
	.zero		1


	//----- nvinfo : EIATTR_EXIT_INSTR_OFFSETS
	.align		4
        /*005c*/ 	.byte	0x04, 0x1c
        /*005e*/ 	.short	(.L_18 - .L_17)


	//   ....[0]....
.L_17:
        /*0060*/ 	.word	0x000001a0


	//   ....[1]....
        /*0064*/ 	.word	0x00000b40


	//----- nvinfo : EIATTR_CRS_STACK_SIZE
	.align		4
.L_18:
        /*0068*/ 	.byte	0x04, 0x1e
        /*006a*/ 	.short	(.L_20 - .L_19)
.L_19:
        /*006c*/ 	.word	0x00000000


	//----- nvinfo : EIATTR_CBANK_PARAM_SIZE
	.align		4
.L_20:
        /*0070*/ 	.byte	0x03, 0x19
        /*0072*/ 	.short	0x0018


	//----- nvinfo : EIATTR_PARAM_CBANK
	.align		4
        /*0074*/ 	.byte	0x04, 0x0a
        /*0076*/ 	.short	(.L_22 - .L_21)
	.align		4
.L_21:
        /*0078*/ 	.word	index@(.nv.constant0._Z12conv2DCachedPfS_ii)
        /*007c*/ 	.short	0x0380
        /*007e*/ 	.short	0x0018


	//----- nvinfo : EIATTR_SW_WAR
	.align		4
.L_22:
        /*0080*/ 	.byte	0x04, 0x36
        /*0082*/ 	.short	(.L_24 - .L_23)
.L_23:
        /*0084*/ 	.word	0x00000008
.L_24:


//--------------------- .nv.callgraph             --------------------------
	.section	.nv.callgraph,"",@"SHT_CUDA_CALLGRAPH"
	.align	4
	.sectionentsize	8
	.align		4
        /*0000*/ 	.word	0x00000000
	.align		4
        /*0004*/ 	.word	0xffffffff
	.align		4
        /*0008*/ 	.word	0x00000000
	.align		4
        /*000c*/ 	.word	0xfffffffe
	.align		4
        /*0010*/ 	.word	0x00000000
	.align		4
        /*0014*/ 	.word	0xfffffffd
	.align		4
        /*0018*/ 	.word	0x00000000
	.align		4
        /*001c*/ 	.word	0xfffffffc


//--------------------- .nv.constant3             --------------------------
	.section	.nv.constant3,"a",@progbits
	.align	4
.nv.constant3:
	.type		F,@object
	.size		F,(.L_0 - F)
F:
	.zero		36
.L_0:


//--------------------- .text._Z12conv2DCachedPfS_ii --------------------------
	.section	.text._Z12conv2DCachedPfS_ii,"ax",@progbits
	.align	128
        .global         _Z12conv2DCachedPfS_ii
        .type           _Z12conv2DCachedPfS_ii,@function
        .size           _Z12conv2DCachedPfS_ii,(.L_x_27 - _Z12conv2DCachedPfS_ii)
        .other          _Z12conv2DCachedPfS_ii,@"STO_CUDA_ENTRY STV_DEFAULT"
_Z12conv2DCachedPfS_ii:
.text._Z12conv2DCachedPfS_ii:
[----:B------:R-:W-:Y:S01]  /*0000*/  LDC R1, c[0x0][0x37c] ;  /* 0x0000df00ff017b82 */ /* 0x000fe20000000800 */
[----:B------:R-:W0:Y:S07]  /*0010*/  S2R R10, SR_TID.Y ;  /* 0x00000000000a7919 */ /* 0x000e2e0000002200 */
[----:B------:R-:W1:Y:S01]  /*0020*/  S2UR UR4, SR_CTAID.Y ;  /* 0x00000000000479c3 */ /* 0x000e620000002600 */
[----:B------:R-:W1:Y:S01]  /*0030*/  LDCU UR5, c[0x0][0x364] ;  /* 0x00006c80ff0577ac */ /* 0x000e620008000800 */
[----:B------:R-:W2:Y:S01]  /*0040*/  S2R R13, SR_TID.X ;  /* 0x00000000000d7919 */ /* 0x000ea20000002100 */
[----:B------:R-:W3:Y:S05]  /*0050*/  LDCU.64 UR8, c[0x0][0x358] ;  /* 0x00006b00ff0877ac */ /* 0x000eea0008000a00 */
[----:B------:R-:W2:Y:S08]  /*0060*/  S2UR UR6, SR_CTAID.X ;  /* 0x00000000000679c3 */ /* 0x000eb00000002500 */
[----:B------:R-:W2:Y:S08]  /*0070*/  LDC R0, c[0x0][0x360] ;  /* 0x0000d800ff007b82 */ /* 0x000eb00000000800 */
[----:B------:R-:W4:Y:S01]  /*0080*/  LDC.64 R4, c[0x0][0x390] ;  /* 0x0000e400ff047b82 */ /* 0x000f220000000a00 */
[----:B-1----:R-:W-:-:S06]  /*0090*/  UIMAD UR4, UR4, UR5, URZ ;  /* 0x00000005040472a4 */ /* 0x002fcc000f8e02ff */
[----:B0-----:R-:W-:Y:S01]  /*00a0*/  VIADD R14, R10, UR4 ;  /* 0x000000040a0e7c36 */ /* 0x001fe20008000000 */
[----:B------:R-:W0:Y:S01]  /*00b0*/  LDC.64 R2, c[0x0][0x380] ;  /* 0x0000e000ff027b82 */ /* 0x000e220000000a00 */
[----:B--2---:R-:W-:-:S03]  /*00c0*/  IMAD R11, R0, UR6, R13 ;  /* 0x00000006000b7c24 */ /* 0x004fc6000f8e020d */
[C---:B----4-:R-:W-:Y:S01]  /*00d0*/  ISETP.GE.AND P0, PT, R14.reuse, R5, PT ;  /* 0x000000050e00720c */ /* 0x050fe20003f06270 */
[----:B------:R-:W-:-:S03]  /*00e0*/  IMAD R7, R14, R4, R11 ;  /* 0x000000040e077224 */ /* 0x000fc600078e020b */
[----:B------:R-:W-:Y:S01]  /*00f0*/  ISETP.LT.AND P0, PT, R11, R4, !P0 ;  /* 0x000000040b00720c */ /* 0x000fe20004701270 */
[----:B0-----:R-:W-:-:S12]  /*0100*/  IMAD.WIDE R6, R7, 0x4, R2 ;  /* 0x0000000407067825 */ /* 0x001fd800078e0202 */
[----:B---3--:R-:W2:Y:S01]  /*0110*/  @P0 LDG.E R9, desc[UR8][R6.64] ;  /* 0x0000000806090981 */ /* 0x008ea2000c1e1900 */
[----:B------:R-:W0:Y:S01]  /*0120*/  S2UR UR6, SR_CgaCtaId ;  /* 0x00000000000679c3 */ /* 0x000e220000008800 */
[----:B------:R-:W-:Y:S02]  /*0130*/  UMOV UR5, 0x400 ;  /* 0x0000040000057882 */ /* 0x000fe40000000000 */
[----:B0-----:R-:W-:-:S06]  /*0140*/  ULEA UR5, UR6, UR5, 0x18 ;  /* 0x0000000506057291 */ /* 0x001fcc000f8ec0ff */
[----:B------:R-:W-:-:S05]  /*0150*/  LEA R12, R10, UR5, 0x7 ;  /* 0x000000050a0c7c11 */ /* 0x000fca000f8e38ff */
[----:B------:R-:W-:-:S05]  /*0160*/  IMAD R12, R13, 0x4, R12 ;  /* 0x000000040d0c7824 */ /* 0x000fca00078e020c */
[----:B--2---:R0:W-:Y:S04]  /*0170*/  @P0 STS [R12], R9 ;  /* 0x000000090c000388 */ /* 0x0041e80000000800 */
[----:B------:R0:W-:Y:S01]  /*0180*/  @!P0 STS [R12], RZ ;  /* 0x000000ff0c008388 */ /* 0x0001e20000000800 */
[----:B------:R-:W-:Y:S06]  /*0190*/  BAR.SYNC.DEFER_BLOCKING 0x0 ;  /* 0x0000000000007b1d */ /* 0x000fec0000010000 */
[----:B------:R-:W-:Y:S05]  /*01a0*/  @!P0 EXIT ;  /* 0x000000000000894d */ /* 0x000fea0003800000 */
[----:B------:R-:W-:Y:S01]  /*01b0*/  VIADD R17, R13, 0xffffffff ;  /* 0xffffffff0d117836 */ /* 0x000fe20000000000 */
[----:B------:R-:W-:Y:S01]  /*01c0*/  BSSY.RECONVERGENT B0, `(.L_x_0) ;  /* 0x0000016000007945 */ /* 0x000fe20003800200 */
[----:B------:R-:W-:-:S04]  /*01d0*/  VIADD R16, R10, 0xffffffff ;  /* 0xffffffff0a107836 */ /* 0x000fc80000000000 */
[C---:B------:R-:W-:Y:S01]  /*01e0*/  VIADD R15, R16.reuse, UR4 ;  /* 0x00000004100f7c36 */ /* 0x040fe20008000000 */
[----:B------:R-:W-:Y:S02]  /*01f0*/  VIMNMX.U32 R0, PT, PT, R17, R16, !PT ;  /* 0x0000001011007248 */ /* 0x000fe40007fe0000 */
[----:B------:R-:W-:Y:S01]  /*0200*/  LOP3.LUT R8, R16, R13, RZ, 0xfc, !PT ;  /* 0x0000000d10087212 */ /* 0x000fe200078efcff */
[----:B------:R-:W-:Y:S01]  /*0210*/  IMAD R19, R15, R4, R11 ;  /* 0x000000040f137224 */ /* 0x000fe200078e020b */
[----:B------:R-:W-:Y:S02]  /*0220*/  ISETP.GT.U32.AND P0, PT, R0, 0x1f, PT ;  /* 0x0000001f0000780c */ /* 0x000fe40003f04070 */
[----:B------:R-:W-:Y:S01]  /*0230*/  ISETP.GE.U32.AND P1, PT, R8, 0x20, PT ;  /* 0x000000200800780c */ /* 0x000fe20003f26070 */
[----:B------:R-:W-:-:S10]  /*0240*/  VIADD R19, R19, 0xffffffff ;  /* 0xffffffff13137836 */ /* 0x000fd40000000000 */
[----:B------:R-:W1:Y:S01]  /*0250*/  @!P0 LDS R0, [R12+-0x84] ;  /* 0xffff7c000c008984 */ /* 0x000e620000000800 */
[----:B0-----:R-:W1:Y:S02]  /*0260*/  @!P0 LDC R9, c[0x3][RZ] ;  /* 0x00c00000ff098b82 */ /* 0x001e640000000800 */
[----:B-1----:R-:W-:Y:S01]  /*0270*/  @!P0 FFMA R0, R0, R9, RZ ;  /* 0x0000000900008223 */ /* 0x002fe200000000ff */
[----:B------:R-:W-:Y:S01]  /*0280*/  IMAD.WIDE R8, R19, 0x4, R2 ;  /* 0x0000000413087825 */ /* 0x000fe200078e0202 */
[----:B------:R-:W-:Y:S06]  /*0290*/  @!P0 BRA `(.L_x_1) ;  /* 0x0000000000208947 */ /* 0x000fec0003800000 */
[----:B------:R-:W-:Y:S01]  /*02a0*/  ISETP.GT.AND P0, PT, R11, R4, PT ;  /* 0x000000040b00720c */ /* 0x000fe20003f04270 */
[----:B------:R-:W-:-:S03]  /*02b0*/  IMAD.MOV.U32 R0, RZ, RZ, RZ ;  /* 0x000000ffff007224 */ /* 0x000fc600078e00ff */
[----:B------:R-:W-:-:S04]  /*02c0*/  ISETP.LT.OR P0, PT, R11, 0x1, P0 ;  /* 0x000000010b00780c */ /* 0x000fc80000701670 */
[----:B------:R-:W-:-:S13]  /*02d0*/  ISETP.EQ.OR P0, PT, R14, RZ, P0 ;  /* 0x000000ff0e00720c */ /* 0x000fda0000702670 */
[----:B------:R-:W-:Y:S05]  /*02e0*/  @P0 BRA `(.L_x_1) ;  /* 0x00000000000c0947 */ /* 0x000fea0003800000 */
[----:B------:R-:W2:Y:S01]  /*02f0*/  LDG.E R0, desc[UR8][R8.64] ;  /* 0x0000000808007981 */ /* 0x000ea2000c1e1900 */
[----:B------:R-:W2:Y:S02]  /*0300*/  LDCU UR4, c[0x3][URZ] ;  /* 0x00c00000ff0477ac */ /* 0x000ea40008000800 */
[----:B--2---:R-:W-:-:S07]  /*0310*/  FFMA R0, R0, UR4, RZ ;  /* 0x0000000400007c23 */ /* 0x004fce00080000ff */
.L_x_1:
[----:B------:R-:W-:Y:S05]  /*0320*/  BSYNC.RECONVERGENT B0 ;  /* 0x0000000000007941 */ /* 0x000fea0003800200 */
.L_x_0:
[----:B------:R-:W-:Y:S04]  /*0330*/  BSSY.RECONVERGENT B0, `(.L_x_2) ;  /* 0x000000c000007945 */ /* 0x000fe80003800200 */
[----:B------:R-:W-:Y:S05]  /*0340*/  @!P1 BRA `(.L_x_3) ;  /* 0x00000000001c9947 */ /* 0x000fea0003800000 */
[----:B------:R-:W-:-:S04]  /*0350*/  ISETP.GE.AND P0, PT, R11, RZ, PT ;  /* 0x000000ff0b00720c */ /* 0x000fc80003f06270 */
[----:B------:R-:W-:-:S13]  /*0360*/  ISETP.EQ.OR P0, PT, R14, RZ, !P0 ;  /* 0x000000ff0e00720c */ /* 0x000fda0004702670 */
[----:B------:R-:W-:Y:S05]  /*0370*/  @P0 BRA `(.L_x_4) ;  /* 0x00000000001c0947 */ /* 0x000fea0003800000 */
[----:B------:R-:W2:Y:S01]  /*0380*/  LDG.E R21, desc[UR8][R8.64+0x4] ;  /* 0x0000040808157981 */ /* 0x000ea2000c1e1900 */
[----:B------:R-:W2:Y:S02]  /*0390*/  LDCU UR4, c[0x3][0x4] ;  /* 0x00c00080ff0477ac */ /* 0x000ea40008000800 */
[----:B--2---:R-:W-:Y:S01]  /*03a0*/  FFMA R0, R21, UR4, R0 ;  /* 0x0000000415007c23 */ /* 0x004fe20008000000 */
[----:B------:R-:W-:Y:S06]  /*03b0*/  BRA `(.L_x_4) ;  /* 0x00000000000c7947 */ /* 0x000fec0003800000 */
.L_x_3:
[----:B------:R-:W0:Y:S01]  /*03c0*/  LDS R21, [R12+-0x80] ;  /* 0xffff80000c157984 */ /* 0x000e220000000800 */
[----:B------:R-:W0:Y:S02]  /*03d0*/  LDCU UR4, c[0x3][0x4] ;  /* 0x00c00080ff0477ac */ /* 0x000e240008000800 */
[----:B0-----:R-:W-:-:S07]  /*03e0*/  FFMA R0, R21, UR4, R0 ;  /* 0x0000000415007c23 */ /* 0x001fce0008000000 */
.L_x_4:
[----:B------:R-:W-:Y:S05]  /*03f0*/  BSYNC.RECONVERGENT B0 ;  /* 0x0000000000007941 */ /* 0x000fea0003800200 */
.L_x_2:
[----:B------:R-:W-:Y:S01]  /*0400*/  ISETP.LT.U32.AND P0, PT, R16, 0x20, PT ;  /* 0x000000201000780c */ /* 0x000fe20003f01070 */
[----:B------:R-:W-:Y:S01]  /*0410*/  BSSY.RECONVERGENT B0, `(.L_x_5) ;  /* 0x000000f000007945 */ /* 0x000fe20003800200 */
[----:B------:R-:W-:-:S13]  /*0420*/  ISETP.GE.U32.AND P1, PT, R13, 0x1f, PT ;  /* 0x0000001f0d00780c */ /* 0x000fda0003f26070 */
[----:B------:R-:W-:Y:S05]  /*0430*/  @!P1 BRA P0, `(.L_x_6) ;  /* 0x0000000000249947 */ /* 0x000fea0000000000 */
[----:B------:R-:W-:-:S05]  /*0440*/  VIADD R21, R11, 0x2 ;  /* 0x000000020b157836 */ /* 0x000fca0000000000 */
[----:B------:R-:W-:-:S04]  /*0450*/  ISETP.GT.AND P0, PT, R21, R4, PT ;  /* 0x000000041500720c */ /* 0x000fc80003f04270 */
[----:B------:R-:W-:-:S04]  /*0460*/  ISETP.LT.OR P0, PT, R11, -0x1, P0 ;  /* 0xffffffff0b00780c */ /* 0x000fc80000701670 */
[----:B------:R-:W-:-:S13]  /*0470*/  ISETP.EQ.OR P0, PT, R14, RZ, P0 ;  /* 0x000000ff0e00720c */ /* 0x000fda0000702670 */
[----:B------:R-:W-:Y:S05]  /*0480*/  @P0 BRA `(.L_x_7) ;  /* 0x00000000001c0947 */ /* 0x000fea0003800000 */
[----:B------:R-:W2:Y:S01]  /*0490*/  LDG.E R9, desc[UR8][R8.64+0x8] ;  /* 0x0000080808097981 */ /* 0x000ea2000c1e1900 */
[----:B------:R-:W2:Y:S02]  /*04a0*/  LDCU UR4, c[0x3][0x8] ;  /* 0x00c00100ff0477ac */ /* 0x000ea40008000800 */
[----:B--2---:R-:W-:Y:S01]  /*04b0*/  FFMA R0, R9, UR4, R0 ;  /* 0x0000000409007c23 */ /* 0x004fe20008000000 */
[----:B------:R-:W-:Y:S06]  /*04c0*/  BRA `(.L_x_7) ;  /* 0x00000000000c7947 */ /* 0x000fec0003800000 */
.L_x_6:
[----:B------:R-:W0:Y:S01]  /*04d0*/  LDS R9, [R12+-0x7c] ;  /* 0xffff84000c097984 */ /* 0x000e220000000800 */
[----:B------:R-:W0:Y:S02]  /*04e0*/  LDCU UR4, c[0x3][0x8] ;  /* 0x00c00100ff0477ac */ /* 0x000e240008000800 */
[----:B0-----:R-:W-:-:S07]  /*04f0*/  FFMA R0, R9, UR4, R0 ;  /* 0x0000000409007c23 */ /* 0x001fce0008000000 */
.L_x_7:
[----:B------:R-:W-:Y:S05]  /*0500*/  BSYNC.RECONVERGENT B0 ;  /* 0x0000000000007941 */ /* 0x000fea0003800200 */
.L_x_5:
[----:B------:R-:W-:Y:S01]  /*0510*/  VIMNMX.U32 R8, PT, PT, R17, R10, !PT ;  /* 0x0000000a11087248 */ /* 0x000fe20007fe0000 */
[----:B------:R-:W-:Y:S03]  /*0520*/  BSSY.RECONVERGENT B0, `(.L_x_8) ;  /* 0x000000d000007945 */ /* 0x000fe60003800200 */
[----:B------:R-:W-:-:S13]  /*0530*/  ISETP.GE.U32.AND P0, PT, R8, 0x20, PT ;  /* 0x000000200800780c */ /* 0x000fda0003f06070 */
[----:B------:R-:W-:Y:S05]  /*0540*/  @!P0 BRA `(.L_x_9) ;  /* 0x00000000001c8947 */ /* 0x000fea0003800000 */
[----:B------:R-:W-:-:S04]  /*0550*/  ISETP.GT.AND P0, PT, R11, R4, PT ;  /* 0x000000040b00720c */ /* 0x000fc80003f04270 */
[----:B------:R-:W-:-:S13]  /*0560*/  ISETP.LT.OR P0, PT, R11, 0x1, P0 ;  /* 0x000000010b00780c */ /* 0x000fda0000701670 */
[----:B------:R-:W-:Y:S05]  /*0570*/  @P0 BRA `(.L_x_10) ;  /* 0x00000000001c0947 */ /* 0x000fea0003800000 */
[----:B------:R-:W2:Y:S01]  /*0580*/  LDG.E R9, desc[UR8][R6.64+-0x4] ;  /* 0xfffffc0806097981 */ /* 0x000ea2000c1e1900 */
[----:B------:R-:W2:Y:S02]  /*0590*/  LDCU UR4, c[0x3][0xc] ;  /* 0x00c00180ff0477ac */ /* 0x000ea40008000800 */
[----:B--2---:R-:W-:Y:S01]  /*05a0*/  FFMA R0, R9, UR4, R0 ;  /* 0x0000000409007c23 */ /* 0x004fe20008000000 */
[----:B------:R-:W-:Y:S06]  /*05b0*/  BRA `(.L_x_10) ;  /* 0x00000000000c7947 */ /* 0x000fec0003800000 */
.L_x_9:
[----:B------:R-:W0:Y:S01]  /*05c0*/  LDS R9, [R12+-0x4] ;  /* 0xfffffc000c097984 */ /* 0x000e220000000800 */
[----:B------:R-:W0:Y:S02]  /*05d0*/  LDCU UR4, c[0x3][0xc] ;  /* 0x00c00180ff0477ac */ /* 0x000e240008000800 */
[----:B0-----:R-:W-:-:S07]  /*05e0*/  FFMA R0, R9, UR4, R0 ;  /* 0x0000000409007c23 */ /* 0x001fce0008000000 */
.L_x_10:
[----:B------:R-:W-:Y:S05]  /*05f0*/  BSYNC.RECONVERGENT B0 ;  /* 0x0000000000007941 */ /* 0x000fea0003800200 */
.L_x_8:
[----:B------:R-:W-:Y:S01]  /*0600*/  LOP3.LUT P0, RZ, R10, 0x3e0, R13, 0xc8, !PT ;  /* 0x000003e00aff7812 */ /* 0x000fe2000780c80d */
[----:B------:R-:W-:-:S12]  /*0610*/  BSSY.RECONVERGENT B0, `(.L_x_11) ;  /* 0x000000b000007945 */ /* 0x000fd80003800200 */
[----:B------:R-:W-:Y:S05]  /*0620*/  @!P0 BRA `(.L_x_12) ;  /* 0x0000000000188947 */ /* 0x000fea0003800000 */
[----:B------:R-:W-:-:S13]  /*0630*/  ISETP.GE.AND P0, PT, R11, RZ, PT ;  /* 0x000000ff0b00720c */ /* 0x000fda0003f06270 */
[----:B------:R-:W-:Y:S05]  /*0640*/  @!P0 BRA `(.L_x_13) ;  /* 0x00000000001c8947 */ /* 0x000fea0003800000 */
[----:B------:R-:W2:Y:S01]  /*0650*/  LDG.E R9, desc[UR8][R6.64] ;  /* 0x0000000806097981 */ /* 0x000ea2000c1e1900 */
[----:B------:R-:W2:Y:S02]  /*0660*/  LDCU UR4, c[0x3][0x10] ;  /* 0x00c00200ff0477ac */ /* 0x000ea40008000800 */
[----:B--2---:R-:W-:Y:S01]  /*0670*/  FFMA R0, R9, UR4, R0 ;  /* 0x0000000409007c23 */ /* 0x004fe20008000000 */
[----:B------:R-:W-:Y:S06]  /*0680*/  BRA `(.L_x_13) ;  /* 0x00000000000c7947 */ /* 0x000fec0003800000 */
.L_x_12:
[----:B------:R-:W0:Y:S01]  /*0690*/  LDS R9, [R12] ;  /* 0x000000000c097984 */ /* 0x000e220000000800 */
[----:B------:R-:W0:Y:S02]  /*06a0*/  LDCU UR4, c[0x3][0x10] ;  /* 0x00c00200ff0477ac */ /* 0x000e240008000800 */
[----:B0-----:R-:W-:-:S07]  /*06b0*/  FFMA R0, R9, UR4, R0 ;  /* 0x0000000409007c23 */ /* 0x001fce0008000000 */
.L_x_13:
[----:B------:R-:W-:Y:S05]  /*06c0*/  BSYNC.RECONVERGENT B0 ;  /* 0x0000000000007941 */ /* 0x000fea0003800200 */
.L_x_11:
[----:B------:R-:W-:Y:S01]  /*06d0*/  ISETP.LT.U32.AND P0, PT, R10, 0x20, PT ;  /* 0x000000200a00780c */ /* 0x000fe20003f01070 */
[----:B------:R-:W-:-:S12]  /*06e0*/  BSSY.RECONVERGENT B0, `(.L_x_14) ;  /* 0x000000d000007945 */ /* 0x000fd80003800200 */
[----:B------:R-:W-:Y:S05]  /*06f0*/  @!P1 BRA P0, `(.L_x_15) ;  /* 0x0000000000209947 */ /* 0x000fea0000000000 */
[----:B------:R-:W-:-:S05]  /*0700*/  VIADD R9, R11, 0x2 ;  /* 0x000000020b097836 */ /* 0x000fca0000000000 */
[----:B------:R-:W-:-:S04]  /*0710*/  ISETP.GT.AND P0, PT, R9, R4, PT ;  /* 0x000000040900720c */ /* 0x000fc80003f04270 */
[----:B------:R-:W-:-:S13]  /*0720*/  ISETP.LT.OR P0, PT, R11, -0x1, P0 ;  /* 0xffffffff0b00780c */ /* 0x000fda0000701670 */
[----:B------:R-:W-:Y:S05]  /*0730*/  @P0 BRA `(.L_x_16) ;  /* 0x00000000001c0947 */ /* 0x000fea0003800000 */
[----:B------:R-:W2:Y:S01]  /*0740*/  LDG.E R7, desc[UR8][R6.64+0x4] ;  /* 0x0000040806077981 */ /* 0x000ea2000c1e1900 */
[----:B------:R-:W2:Y:S02]  /*0750*/  LDCU UR4, c[0x3][0x14] ;  /* 0x00c00280ff0477ac */ /* 0x000ea40008000800 */
[----:B--2---:R-:W-:Y:S01]  /*0760*/  FFMA R0, R7, UR4, R0 ;  /* 0x0000000407007c23 */ /* 0x004fe20008000000 */
[----:B------:R-:W-:Y:S06]  /*0770*/  BRA `(.L_x_16) ;  /* 0x00000000000c7947 */ /* 0x000fec0003800000 */
.L_x_15:
[----:B------:R-:W0:Y:S01]  /*0780*/  LDS R7, [R12+0x4] ;  /* 0x000004000c077984 */ /* 0x000e220000000800 */
[----:B------:R-:W0:Y:S02]  /*0790*/  LDCU UR4, c[0x3][0x14] ;  /* 0x00c00280ff0477ac */ /* 0x000e240008000800 */
[----:B0-----:R-:W-:-:S07]  /*07a0*/  FFMA R0, R7, UR4, R0 ;  /* 0x0000000407007c23 */ /* 0x001fce0008000000 */
.L_x_16:
[----:B------:R-:W-:Y:S05]  /*07b0*/  BSYNC.RECONVERGENT B0 ;  /* 0x0000000000007941 */ /* 0x000fea0003800200 */
.L_x_14:
[----:B------:R-:W-:Y:S01]  /*07c0*/  ISETP.GE.U32.AND P0, PT, R17, 0x20, PT ;  /* 0x000000201100780c */ /* 0x000fe20003f06070 */
[----:B------:R-:W-:Y:S01]  /*07d0*/  IMAD R19, R4, 0x2, R19 ;  /* 0x0000000204137824 */ /* 0x000fe200078e0213 */
[----:B------:R-:W-:Y:S01]  /*07e0*/  ISETP.LT.U32.AND P1, PT, R10, 0x1f, PT ;  /* 0x0000001f0a00780c */ /* 0x000fe20003f21070 */
[----:B------:R-:W-:Y:S01]  /*07f0*/  BSSY.RECONVERGENT B0, `(.L_x_17) ;  /* 0x000000f000007945 */ /* 0x000fe20003800200 */
[----:B------:R-:W-:Y:S02]  /*0800*/  VIADD R6, R15, 0x3 ;  /* 0x000000030f067836 */ /* 0x000fe40000000000 */
[----:B------:R-:W-:-:S09]  /*0810*/  IMAD.WIDE R2, R19, 0x4, R2 ;  /* 0x0000000413027825 */ /* 0x000fd200078e0202 */
[----:B------:R-:W-:Y:S05]  /*0820*/  @!P0 BRA P1, `(.L_x_18) ;  /* 0x0000000000208947 */ /* 0x000fea0000800000 */
[----:B------:R-:W-:-:S04]  /*0830*/  ISETP.GT.AND P0, PT, R11, R4, PT ;  /* 0x000000040b00720c */ /* 0x000fc80003f04270 */
[----:B------:R-:W-:-:S04]  /*0840*/  ISETP.LT.OR P0, PT, R11, 0x1, P0 ;  /* 0x000000010b00780c */ /* 0x000fc80000701670 */
[----:B------:R-:W-:-:S13]  /*0850*/  ISETP.GT.U32.OR P0, PT, R6, R5, P0 ;  /* 0x000000050600720c */ /* 0x000fda0000704470 */
[----:B------:R-:W-:Y:S05]  /*0860*/  @P0 BRA `(.L_x_19) ;  /* 0x00000000001c0947 */ /* 0x000fea0003800000 */
[----:B------:R-:W2:Y:S01]  /*0870*/  LDG.E R7, desc[UR8][R2.64] ;  /* 0x0000000802077981 */ /* 0x000ea2000c1e1900 */
[----:B------:R-:W2:Y:S02]  /*0880*/  LDCU UR4, c[0x3][0x18] ;  /* 0x00c00300ff0477ac */ /* 0x000ea40008000800 */
[----:B--2---:R-:W-:Y:S01]  /*0890*/  FFMA R0, R7, UR4, R0 ;  /* 0x0000000407007c23 */ /* 0x004fe20008000000 */
[----:B------:R-:W-:Y:S06]  /*08a0*/  BRA `(.L_x_19) ;  /* 0x00000000000c7947 */ /* 0x000fec0003800000 */
.L_x_18:
[----:B------:R-:W0:Y:S01]  /*08b0*/  LDS R7, [R12+0x7c] ;  /* 0x00007c000c077984 */ /* 0x000e220000000800 */
[----:B------:R-:W0:Y:S02]  /*08c0*/  LDCU UR4, c[0x3][0x18] ;  /* 0x00c00300ff0477ac */ /* 0x000e240008000800 */
[----:B0-----:R-:W-:-:S07]  /*08d0*/  FFMA R0, R7, UR4, R0 ;  /* 0x0000000407007c23 */ /* 0x001fce0008000000 */
.L_x_19:
[----:B------:R-:W-:Y:S05]  /*08e0*/  BSYNC.RECONVERGENT B0 ;  /* 0x0000000000007941 */ /* 0x000fea0003800200 */
.L_x_17:
[----:B------:R-:W-:Y:S01]  /*08f0*/  ISETP.GE.U32.AND P0, PT, R13, 0x20, PT ;  /* 0x000000200d00780c */ /* 0x000fe20003f06070 */
[----:B------:R-:W-:Y:S01]  /*0900*/  BSSY.RECONVERGENT B0, `(.L_x_20) ;  /* 0x000000d000007945 */ /* 0x000fe20003800200 */
[----:B------:R-:W-:-:S13]  /*0910*/  ISETP.LT.U32.AND P1, PT, R10, 0x1f, PT ;  /* 0x0000001f0a00780c */ /* 0x000fda0003f21070 */
[----:B------:R-:W-:Y:S05]  /*0920*/  @!P0 BRA P1, `(.L_x_21) ;  /* 0x00000000001c8947 */ /* 0x000fea0000800000 */
[----:B------:R-:W-:-:S04]  /*0930*/  ISETP.GE.AND P0, PT, R11, RZ, PT ;  /* 0x000000ff0b00720c */ /* 0x000fc80003f06270 */
[----:B------:R-:W-:-:S13]  /*0940*/  ISETP.GT.U32.OR P0, PT, R6, R5, !P0 ;  /* 0x000000050600720c */ /* 0x000fda0004704470 */
[----:B------:R-:W-:Y:S05]  /*0950*/  @P0 BRA `(.L_x_22) ;  /* 0x00000000001c0947 */ /* 0x000fea0003800000 */
[----:B------:R-:W2:Y:S01]  /*0960*/  LDG.E R7, desc[UR8][R2.64+0x4] ;  /* 0x0000040802077981 */ /* 0x000ea2000c1e1900 */
[----:B------:R-:W2:Y:S02]  /*0970*/  LDCU UR4, c[0x3][0x1c] ;  /* 0x00c00380ff0477ac */ /* 0x000ea40008000800 */
[----:B--2---:R-:W-:Y:S01]  /*0980*/  FFMA R0, R7, UR4, R0 ;  /* 0x0000000407007c23 */ /* 0x004fe20008000000 */
[----:B------:R-:W-:Y:S06]  /*0990*/  BRA `(.L_x_22) ;  /* 0x00000000000c7947 */ /* 0x000fec0003800000 */
.L_x_21:
[----:B------:R-:W0:Y:S01]  /*09a0*/  LDS R7, [R12+0x80] ;  /* 0x000080000c077984 */ /* 0x000e220000000800 */
[----:B------:R-:W0:Y:S02]  /*09b0*/  LDCU UR4, c[0x3][0x1c] ;  /* 0x00c00380ff0477ac */ /* 0x000e240008000800 */
[----:B0-----:R-:W-:-:S07]  /*09c0*/  FFMA R0, R7, UR4, R0 ;  /* 0x0000000407007c23 */ /* 0x001fce0008000000 */
.L_x_22:
[----:B------:R-:W-:Y:S05]  /*09d0*/  BSYNC.RECONVERGENT B0 ;  /* 0x0000000000007941 */ /* 0x000fea0003800200 */
.L_x_20:
[----:B------:R-:W-:Y:S01]  /*09e0*/  VIMNMX.U32 R10, PT, PT, R10, R13, !PT ;  /* 0x0000000d0a0a7248 */ /* 0x000fe20007fe0000 */
[----:B------:R-:W-:Y:S03]  /*09f0*/  BSSY.RECONVERGENT B0, `(.L_x_23) ;  /* 0x000000f000007945 */ /* 0x000fe60003800200 */
[----:B------:R-:W-:-:S13]  /*0a00*/  ISETP.GE.U32.AND P0, PT, R10, 0x1f, PT ;  /* 0x0000001f0a00780c */ /* 0x000fda0003f06070 */
[----:B------:R-:W-:Y:S05]  /*0a10*/  @!P0 BRA `(.L_x_24) ;  /* 0x0000000000248947 */ /* 0x000fea0003800000 */
[----:B------:R-:W-:-:S05]  /*0a20*/  VIADD R7, R11, 0x2 ;  /* 0x000000020b077836 */ /* 0x000fca0000000000 */
[----:B------:R-:W-:-:S04]  /*0a30*/  ISETP.GT.AND P0, PT, R7, R4, PT ;  /* 0x000000040700720c */ /* 0x000fc80003f04270 */
[----:B------:R-:W-:-:S04]  /*0a40*/  ISETP.LT.OR P0, PT, R11, -0x1, P0 ;  /* 0xffffffff0b00780c */ /* 0x000fc80000701670 */
[----:B------:R-:W-:-:S13]  /*0a50*/  ISETP.GT.U32.OR P0, PT, R6, R5, P0 ;  /* 0x000000050600720c */ /* 0x000fda0000704470 */
[----:B------:R-:W-:Y:S05]  /*0a60*/  @P0 BRA `(.L_x_25) ;  /* 0x00000000001c0947 */ /* 0x000fea0003800000 */
[----:B------:R-:W2:Y:S01]  /*0a70*/  LDG.E R3, desc[UR8][R2.64+0x8] ;  /* 0x0000080802037981 */ /* 0x000ea2000c1e1900 */
[----:B------:R-:W2:Y:S02]  /*0a80*/  LDCU UR4, c[0x3][0x20] ;  /* 0x00c00400ff0477ac */ /* 0x000ea40008000800 */
[----:B--2---:R-:W-:Y:S01]  /*0a90*/  FFMA R0, R3, UR4, R0 ;  /* 0x0000000403007c23 */ /* 0x004fe20008000000 */
[----:B------:R-:W-:Y:S06]  /*0aa0*/  BRA `(.L_x_25) ;  /* 0x00000000000c7947 */ /* 0x000fec0003800000 */
.L_x_24:
[----:B------:R-:W0:Y:S01]  /*0ab0*/  LDS R3, [R12+0x84] ;  /* 0x000084000c037984 */ /* 0x000e220000000800 */
[----:B------:R-:W0:Y:S02]  /*0ac0*/  LDCU UR4, c[0x3][0x20] ;  /* 0x00c00400ff0477ac */ /* 0x000e240008000800 */
[----:B0-----:R-:W-:-:S07]  /*0ad0*/  FFMA R0, R3, UR4, R0 ;  /* 0x0000000403007c23 */ /* 0x001fce0008000000 */
.L_x_25:
[----:B------:R-:W-:Y:S05]  /*0ae0*/  BSYNC.RECONVERGENT B0 ;  /* 0x0000000000007941 */ /* 0x000fea0003800200 */
.L_x_23:
[----:B------:R-:W0:Y:S01]  /*0af0*/  LDC.64 R2, c[0x0][0x388] ;  /* 0x0000e200ff027b82 */ /* 0x000e220000000a00 */
[----:B------:R-:W-:-:S04]  /*0b00*/  IMAD R4, R15, R4, R4 ;  /* 0x000000040f047224 */ /* 0x000fc800078e0204 */
[----:B------:R-:W-:-:S04]  /*0b10*/  IMAD.IADD R11, R11, 0x1, R4 ;  /* 0x000000010b0b7824 */ /* 0x000fc800078e0204 */
[----:B0-----:R-:W-:-:S05]  /*0b20*/  IMAD.WIDE R2, R11, 0x4, R2 ;  /* 0x000000040b027825 */ /* 0x001fca00078e0202 */
[----:B------:R-:W-:Y:S01]  /*0b30*/  STG.E desc[UR8][R2.64], R0 ;  /* 0x0000000002007986 */ /* 0x000fe2000c101908 */
[----:B------:R-:W-:Y:S05]  /*0b40*/  EXIT ;  /* 0x000000000000794d */ /* 0x000fea0003800000 */
.L_x_26:
[----:B------:R-:W-:-:S00]  /*0b50*/  BRA `(.L_x_26) ;  /* 0xfffffffc00fc7947 */ /* 0x000fc0000383ffff */
[----:B------:R-:W-:-:S00]  /*0b60*/  NOP ;  /* 0x0000000000007918 */ /* 0x000fc00000000000 */
        /* <DEDUP_REMOVED lines=9> */
.L_x_27:


//--------------------- .nv.shared._Z12conv2DCachedPfS_ii --------------------------
	.section	.nv.shared._Z12conv2DCachedPfS_ii,"aw",@nobits
	.sectionflags	@""
	.align	4
.nv.shared._Z12conv2DCachedPfS_ii:
	.zero		5120


//--------------------- .nv.shared.reserved.0     --------------------------
	.section	.nv.shared.reserved.0,"aw",@nobits
	.weak		__nv_reservedSMEM_offset_0_alias
	.size		__nv_reservedSMEM_offset_0_alias, 0, 64
	.other		__nv_reservedSMEM_offset_0_alias,@"STO_CUDA_RESERVED_SHARED STV_DEFAULT"
__nv_reservedSMEM_offset_0_alias:
	.zero		0
	.zero		64


//--------------------- .nv.constant0._Z12conv2DCachedPfS_ii --------------------------
	.section	.nv.constant0._Z12conv2DCachedPfS_ii,"a",@progbits
	.sectionflags	@""
	.align	4
.nv.constant0._Z12conv2DCachedPfS_ii:
	.zero		920


//--------------------- SYMBOLS --------------------------

	.type		.nv.reservedSmem.offset0,@object
	.size		.nv.reservedSmem.offset0,0x4
	.type		.nv.reservedSmem.cap,@object
	.size		.nv.reservedSmem.cap,0x4
